	.headerflags	@"EF_CUDA_TEXMODE_UNIFIED EF_CUDA_64BIT_ADDRESS EF_CUDA_ACCELERATORS EF_CUDA_SM90 EF_CUDA_VIRTUAL_SM(EF_CUDA_SM90)"
	.elftype	@"ET_EXEC"


//--------------------- .nv.info                  --------------------------
	.section	.nv.info,"",@"SHT_CUDA_INFO"
	.align	4


	//----- nvinfo : EIATTR_REGCOUNT
	.align		4
        /*0000*/ 	.byte	0x04, 0x2f
        /*0002*/ 	.short	(.L_1 - .L_0)
	.align		4
.L_0:
        /*0004*/ 	.word	index@(triton_poi_fused_add_convolution_native_batch_norm_backward_68)
        /*0008*/ 	.word	0x00000016


	//----- nvinfo : EIATTR_MIN_STACK_SIZE
	.align		4
.L_1:
        /*000c*/ 	.byte	0x04, 0x12
        /*000e*/ 	.short	(.L_3 - .L_2)
	.align		4
.L_2:
        /*0010*/ 	.word	index@(triton_poi_fused_add_convolution_native_batch_norm_backward_68)
        /*0014*/ 	.word	0x00000000


	//----- nvinfo : EIATTR_FRAME_SIZE
	.align		4
.L_3:
        /*0018*/ 	.byte	0x04, 0x11
        /*001a*/ 	.short	(.L_5 - .L_4)
	.align		4
.L_4:
        /*001c*/ 	.word	index@(triton_poi_fused_add_convolution_native_batch_norm_backward_68)
        /*0020*/ 	.word	0x00000000


	//----- nvinfo : EIATTR_MIN_STACK_SIZE
	.align		4
.L_5:
        /*0024*/ 	.byte	0x04, 0x12
        /*0026*/ 	.short	(.L_7 - .L_6)
	.align		4
.L_6:
        /*0028*/ 	.word	index@(triton_poi_fused_add_convolution_native_batch_norm_backward_68)
        /*002c*/ 	.word	0x00000000
.L_7:


//--------------------- .nv.info.triton_poi_fused_add_convolution_native_batch_norm_backward_68 --------------------------
	.section	.nv.info.triton_poi_fused_add_convolution_native_batch_norm_backward_68,"",@"SHT_CUDA_INFO"
	.sectionflags	@""
	.align	4


	//----- nvinfo : EIATTR_CUDA_API_VERSION
	.align		4
        /*0000*/ 	.byte	0x04, 0x37
        /*0002*/ 	.short	(.L_9 - .L_8)
.L_8:
        /*0004*/ 	.word	0x0000007c


	//----- nvinfo : EIATTR_KPARAM_INFO
	.align		4
.L_9:
        /*0008*/ 	.byte	0x04, 0x17
        /*000a*/ 	.short	(.L_11 - .L_10)
.L_10:
        /*000c*/ 	.word	0x00000000
        /*0010*/ 	.short	0x0004
        /*0012*/ 	.short	0x0020
        /*0014*/ 	.byte	0x00, 0xf0, 0x11, 0x00


	//----- nvinfo : EIATTR_KPARAM_INFO
	.align		4
.L_11:
        /*0018*/ 	.byte	0x04, 0x17
        /*001a*/ 	.short	(.L_13 - .L_12)
.L_12:
        /*001c*/ 	.word	0x00000000
        /*0020*/ 	.short	0x0003
        /*0022*/ 	.short	0x0018
        /*0024*/ 	.byte	0x00, 0xf4, 0x21, 0x00


	//----- nvinfo : EIATTR_KPARAM_INFO
	.align		4
.L_13:
        /*0028*/ 	.byte	0x04, 0x17
        /*002a*/ 	.short	(.L_15 - .L_14)
.L_14:
        /*002c*/ 	.word	0x00000000
        /*0030*/ 	.short	0x0002
        /*0032*/ 	.short	0x0010
        /*0034*/ 	.byte	0x00, 0xf4, 0x21, 0x00


	//----- nvinfo : EIATTR_KPARAM_INFO
	.align		4
.L_15:
        /*0038*/ 	.byte	0x04, 0x17
        /*003a*/ 	.short	(.L_17 - .L_16)
.L_16:
        /*003c*/ 	.word	0x00000000
        /*0040*/ 	.short	0x0001
        /*0042*/ 	.short	0x0008
        /*0044*/ 	.byte	0x00, 0xf4, 0x21, 0x00


	//----- nvinfo : EIATTR_KPARAM_INFO
	.align		4
.L_17:
        /*0048*/ 	.byte	0x04, 0x17
        /*004a*/ 	.short	(.L_19 - .L_18)
.L_18:
        /*004c*/ 	.word	0x00000000
        /*0050*/ 	.short	0x0000
        /*0052*/ 	.short	0x0000
        /*0054*/ 	.byte	0x00, 0xf4, 0x21, 0x00


	//----- nvinfo : EIATTR_SPARSE_MMA_MASK
	.align		4
.L_19:
        /*0058*/ 	.byte	0x03, 0x50
        /*005a*/ 	.short	0x0000


	//----- nvinfo : EIATTR_MAXREG_COUNT
	.align		4
        /*005c*/ 	.byte	0x03, 0x1b
        /*005e*/ 	.short	0x00ff


	//----- nvinfo : EIATTR_EXIT_INSTR_OFFSETS
	.align		4
        /*0060*/ 	.byte	0x04, 0x1c
        /*0062*/ 	.short	(.L_21 - .L_20)


	//   ....[0]....
.L_20:
        /*0064*/ 	.word	0x00000230


	//   ....[1]....
        /*0068*/ 	.word	0x00000250


	//----- nvinfo : EIATTR_REQNTID
	.align		4
.L_21:
        /*006c*/ 	.byte	0x04, 0x10
        /*006e*/ 	.short	(.L_23 - .L_22)
.L_22:
        /*0070*/ 	.word	0x00000080
        /*0074*/ 	.word	0x00000001
        /*0078*/ 	.word	0x00000001


	//----- nvinfo : EIATTR_CBANK_PARAM_SIZE
	.align		4
.L_23:
        /*007c*/ 	.byte	0x03, 0x19
        /*007e*/ 	.short	0x0024


	//----- nvinfo : EIATTR_PARAM_CBANK
	.align		4
        /*0080*/ 	.byte	0x04, 0x0a
        /*0082*/ 	.short	(.L_25 - .L_24)
	.align		4
.L_24:
        /*0084*/ 	.word	index@(.nv.constant0.triton_poi_fused_add_convolution_native_batch_norm_backward_68)
        /*0088*/ 	.short	0x0210
        /*008a*/ 	.short	0x0024


	//----- nvinfo : EIATTR_SW_WAR
	.align		4
.L_25:
        /*008c*/ 	.byte	0x04, 0x36
        /*008e*/ 	.short	(.L_27 - .L_26)
.L_26:
        /*0090*/ 	.word	0x00000008
.L_27:


//--------------------- .nv.callgraph             --------------------------
	.section	.nv.callgraph,"",@"SHT_CUDA_CALLGRAPH"
	.align	4
	.sectionentsize	8
	.align		4
        /*0000*/ 	.word	0x00000000
	.align		4
        /*0004*/ 	.word	0xffffffff
	.align		4
        /*0008*/ 	.word	0x00000000
	.align		4
        /*000c*/ 	.word	0xfffffffe
	.align		4
        /*0010*/ 	.word	0x00000000
	.align		4
        /*0014*/ 	.word	0xfffffffd
	.align		4
        /*0018*/ 	.word	0x00000000
	.align		4
        /*001c*/ 	.word	0xfffffffc


//--------------------- .text.triton_poi_fused_add_convolution_native_batch_norm_backward_68 --------------------------
	.section	.text.triton_poi_fused_add_convolution_native_batch_norm_backward_68,"ax",@progbits
	.align	128
        .global         triton_poi_fused_add_convolution_native_batch_norm_backward_68
        .type           triton_poi_fused_add_convolution_native_batch_norm_backward_68,@function
        .size           triton_poi_fused_add_convolution_native_batch_norm_backward_68,(.L_x_1 - triton_poi_fused_add_convolution_native_batch_norm_backward_68)
        .other          triton_poi_fused_add_convolution_native_batch_norm_backward_68,@"STO_CUDA_ENTRY STV_DEFAULT"
triton_poi_fused_add_convolution_native_batch_norm_backward_68:
.text.triton_poi_fused_add_convolution_native_batch_norm_backward_68:
[----:B------:R-:W0:Y:S02]  /*0000*/  LDC R1, c[0x0][0x28] ;  /* 0x00000a00ff017b82 */ /* 0x000e240000000800 */
[----:B------:R-:W1:Y:S01]  /*0010*/  S2R R0, SR_TID.X ;  /* 0x0000000000007919 */ /* 0x000e620000002100 */
[----:B------:R-:W2:Y:S01]  /*0020*/  LDC.64 R10, c[0x0][0x218] ;  /* 0x00008600ff0a7b82 */ /* 0x000ea20000000a00 */
[----:B------:R-:W-:Y:S02]  /*0030*/  CS2R R4, SRZ ;  /* 0x0000000000047805 */ /* 0x000fe4000001ff00 */
[----:B------:R-:W-:Y:S01]  /*0040*/  CS2R R16, SRZ ;  /* 0x0000000000107805 */ /* 0x000fe2000001ff00 */
[----:B------:R-:W3:Y:S01]  /*0050*/  S2R R13, SR_CTAID.X ;  /* 0x00000000000d7919 */ /* 0x000ee20000002500 */
[----:B------:R-:W-:-:S03]  /*0060*/  ULDC.64 UR4, c[0x0][0x208] ;  /* 0x0000820000047ab9 */ /* 0x000fc60000000a00 */
[----:B------:R-:W4:Y:S08]  /*0070*/  LDC.64 R6, c[0x0][0x210] ;  /* 0x00008400ff067b82 */ /* 0x000f300000000a00 */
[----:B------:R-:W5:Y:S01]  /*0080*/  LDC.64 R8, c[0x0][0x220] ;  /* 0x00008800ff087b82 */ /* 0x000f620000000a00 */
[----:B-1----:R-:W-:-:S04]  /*0090*/  SHF.L.U32 R0, R0, 0x1, RZ ;  /* 0x0000000100007819 */ /* 0x002fc800000006ff */
[----:B------:R-:W-:Y:S02]  /*00a0*/  LOP3.LUT R0, R0, 0xfe, RZ, 0xc0, !PT ;  /* 0x000000fe00007812 */ /* 0x000fe400078ec0ff */
[----:B---3--:R-:W-:Y:S02]  /*00b0*/  SHF.R.S32.HI R2, RZ, 0x17, R13 ;  /* 0x00000017ff027819 */ /* 0x008fe4000001140d */
[----:B------:R-:W-:Y:S02]  /*00c0*/  LEA R13, R13, R0, 0x8 ;  /* 0x000000000d0d7211 */ /* 0x000fe400078e40ff */
[----:B------:R-:W-:Y:S02]  /*00d0*/  SGXT R0, R2, 0x1 ;  /* 0x000000010200781a */ /* 0x000fe40000000200 */
[----:B------:R-:W1:Y:S01]  /*00e0*/  LDC.64 R2, c[0x0][0x228] ;  /* 0x00008a00ff027b82 */ /* 0x000e620000000a00 */
[C---:B------:R-:W-:Y:S01]  /*00f0*/  ISETP.GE.AND P0, PT, R13.reuse, 0x400, PT ;  /* 0x000004000d00780c */ /* 0x040fe20003f06270 */
[----:B----4-:R-:W-:Y:S01]  /*0100*/  IMAD.WIDE R6, R13, 0x4, R6 ;  /* 0x000000040d067825 */ /* 0x010fe200078e0206 */
[----:B------:R-:W-:-:S03]  /*0110*/  LEA.HI R0, R0, R13, RZ, 0x2 ;  /* 0x0000000d00007211 */ /* 0x000fc600078f10ff */
[----:B-----5:R-:W-:Y:S01]  /*0120*/  IMAD.WIDE R8, R13, 0x4, R8 ;  /* 0x000000040d087825 */ /* 0x020fe200078e0208 */
[----:B------:R-:W-:-:S04]  /*0130*/  LOP3.LUT R0, R0, 0xfffffffc, RZ, 0xc0, !PT ;  /* 0xfffffffc00007812 */ /* 0x000fc800078ec0ff */
[----:B------:R-:W-:Y:S02]  /*0140*/  IADD3 R15, R13, -R0, RZ ;  /* 0x800000000d0f7210 */ /* 0x000fe40007ffe0ff */
[----:B------:R-:W-:Y:S01]  /*0150*/  CS2R R12, SRZ ;  /* 0x00000000000c7805 */ /* 0x000fe2000001ff00 */
[----:B------:R-:W3:Y:S02]  /*0160*/  @!P0 LDG.E.64 R16, desc[UR4][R6.64] ;  /* 0x0000000406108981 */ /* 0x000ee4000c1e1b00 */
[----:B--2---:R-:W-:-:S03]  /*0170*/  IMAD.WIDE R10, R15, 0x4, R10 ;  /* 0x000000040f0a7825 */ /* 0x004fc600078e020a */
[----:B------:R-:W2:Y:S04]  /*0180*/  @!P0 LDG.E.64 R12, desc[UR4][R8.64] ;  /* 0x00000004080c8981 */ /* 0x000ea8000c1e1b00 */
[----:B------:R-:W3:Y:S01]  /*0190*/  @!P0 LDG.E.EL.64 R4, desc[UR4][R10.64] ;  /* 0x000000040a048981 */ /* 0x000ee2000c2e1b00 */
[----:B-1----:R-:W-:Y:S01]  /*01a0*/  IMAD.WIDE R2, R15, 0x4, R2 ;  /* 0x000000040f027825 */ /* 0x002fe200078e0202 */
[----:B------:R-:W-:-:S06]  /*01b0*/  CS2R R14, SRZ ;  /* 0x00000000000e7805 */ /* 0x000fcc000001ff00 */
[----:B------:R-:W4:Y:S01]  /*01c0*/  @!P0 LDG.E.EL.64 R14, desc[UR4][R2.64] ;  /* 0x00000004020e8981 */ /* 0x000f22000c2e1b00 */
[----:B---3--:R-:W-:Y:S01]  /*01d0*/  FADD R19, R4, R16 ;  /* 0x0000001004137221 */ /* 0x008fe20000000000 */
[----:B------:R-:W-:-:S03]  /*01e0*/  FADD R0, R5, R17 ;  /* 0x0000001105007221 */ /* 0x000fc60000000000 */
[----:B--2---:R-:W-:Y:S01]  /*01f0*/  FADD R19, R19, R12 ;  /* 0x0000000c13137221 */ /* 0x004fe20000000000 */
[----:B------:R-:W-:-:S03]  /*0200*/  FADD R0, R0, R13 ;  /* 0x0000000d00007221 */ /* 0x000fc60000000000 */
[----:B----4-:R-:W-:Y:S01]  /*0210*/  FADD R14, R19, -R14 ;  /* 0x8000000e130e7221 */ /* 0x010fe20000000000 */
[----:B------:R-:W-:Y:S01]  /*0220*/  FADD R15, R0, -R15 ;  /* 0x8000000f000f7221 */ /* 0x000fe20000000000 */
[----:B------:R-:W-:Y:S06]  /*0230*/  @P0 EXIT ;  /* 0x000000000000094d */ /* 0x000fec0003800000 */
[----:B------:R-:W-:Y:S01]  /*0240*/  STG.E.64 desc[UR4][R6.64], R14 ;  /* 0x0000000e06007986 */ /* 0x000fe2000c101b04 */
[----:B------:R-:W-:Y:S05]  /*0250*/  EXIT ;  /* 0x000000000000794d */ /* 0x000fea0003800000 */
.L_x_0:
[----:B------:R-:W-:-:S00]  /*0260*/  BRA `(.L_x_0) ;  /* 0xfffffffc00fc7947 */ /* 0x000fc0000383ffff */
[----:B------:R-:W-:-:S00]  /*0270*/  NOP ;  /* 0x0000000000007918 */ /* 0x000fc00000000000 */
        /* <DEDUP_REMOVED lines=8> */
.L_x_1:


//--------------------- .nv.constant0.triton_poi_fused_add_convolution_native_batch_norm_backward_68 --------------------------
	.section	.nv.constant0.triton_poi_fused_add_convolution_native_batch_norm_backward_68,"a",@progbits
	.sectionflags	@""
	.align	4
.nv.constant0.triton_poi_fused_add_convolution_native_batch_norm_backward_68:
	.zero		564
